//
// Generated by NVIDIA NVVM Compiler
//
// Compiler Build ID: CL-36424714
// Cuda compilation tools, release 13.0, V13.0.88
// Based on NVVM 20.0.0
//

.version 9.0
.target sm_100
.address_size 64

	// .globl	_Z21transpose_kernel_bf16PKfPfii

.visible .entry _Z21transpose_kernel_bf16PKfPfii(
	.param .u64 .ptr .align 1 _Z21transpose_kernel_bf16PKfPfii_param_0,
	.param .u64 .ptr .align 1 _Z21transpose_kernel_bf16PKfPfii_param_1,
	.param .u32 _Z21transpose_kernel_bf16PKfPfii_param_2,
	.param .u32 _Z21transpose_kernel_bf16PKfPfii_param_3
)
{
	.reg .pred 	%p<4>;
	.reg .b32 	%r<13>;
	.reg .b32 	%f<2>;
	.reg .b64 	%rd<9>;

	ld.param.u64 	%rd1, [_Z21transpose_kernel_bf16PKfPfii_param_0];
	ld.param.u64 	%rd2, [_Z21transpose_kernel_bf16PKfPfii_param_1];
	ld.param.u32 	%r3, [_Z21transpose_kernel_bf16PKfPfii_param_2];
	ld.param.u32 	%r4, [_Z21transpose_kernel_bf16PKfPfii_param_3];
	mov.u32 	%r5, %ctaid.y;
	mov.u32 	%r6, %ntid.y;
	mov.u32 	%r7, %tid.y;
	mad.lo.s32 	%r1, %r5, %r6, %r7;
	mov.u32 	%r8, %ctaid.x;
	mov.u32 	%r9, %ntid.x;
	mov.u32 	%r10, %tid.x;
	mad.lo.s32 	%r2, %r8, %r9, %r10;
	setp.ge.s32 	%p1, %r1, %r3;
	setp.ge.s32 	%p2, %r2, %r4;
	or.pred  	%p3, %p1, %p2;
	@%p3 bra 	$L__BB0_2;
	cvta.to.global.u64 	%rd3, %rd1;
	cvta.to.global.u64 	%rd4, %rd2;
	mad.lo.s32 	%r11, %r3, %r2, %r1;
	mul.wide.s32 	%rd5, %r11, 4;
	add.s64 	%rd6, %rd3, %rd5;
	ld.global.f32 	%f1, [%rd6];
	mad.lo.s32 	%r12, %r4, %r1, %r2;
	mul.wide.s32 	%rd7, %r12, 4;
	add.s64 	%rd8, %rd4, %rd7;
	st.global.f32 	[%rd8], %f1;
$L__BB0_2:
	ret;

}


// ===== COMPILED SASS (sm_100) =====

	.target	sm_100

	.elftype	@"ET_EXEC"


//--------------------- .note.nv.tkinfo           --------------------------
	.section	.note.nv.tkinfo,"",@"SHT_NOTE"
	.sectionflags	@"SHF_NOTE_NV_TKINFO"
	.tkinfo
        /*0018*/ 	.word	0x00000002
        /*0030*/ 	.string	""
        /*0030*/ 	.string	"ptxas"
        /*0030*/ 	.string	"Cuda compilation tools, release 13.0, V13.0.88"
        /*0030*/ 	.string	"Build cuda_13.0.r13.0/compiler.36424714_0"
        /*0030*/ 	.string	"-arch sm_100 -m 64 "



//--------------------- .note.nv.cuinfo           --------------------------
	.section	.note.nv.cuinfo,"",@"SHT_NOTE"
	.sectionflags	@"SHF_NOTE_NV_CUINFO"
        /*0018*/ 	.short	0x0002
        /*001a*/ 	.short	0x0064
        /*001c*/ 	.short	0x0082
	.zero		2


//--------------------- .nv.info                  --------------------------
	.section	.nv.info,"",@"SHT_CUDA_INFO"
	.align	4


	//----- nvinfo : EIATTR_REGCOUNT
	.align		4
        /*0000*/ 	.byte	0x04, 0x2f
        /*0002*/ 	.short	(.L_1 - .L_0)
	.align		4
.L_0:
        /*0004*/ 	.word	index@(_Z21transpose_kernel_bf16PKfPfii)
        /*0008*/ 	.word	0x0000000a


	//----- nvinfo : EIATTR_FRAME_SIZE
	.align		4
.L_1:
        /*000c*/ 	.byte	0x04, 0x11
        /*000e*/ 	.short	(.L_3 - .L_2)
	.align		4
.L_2:
        /*0010*/ 	.word	index@(_Z21transpose_kernel_bf16PKfPfii)
        /*0014*/ 	.word	0x00000000


	//----- nvinfo : EIATTR_MIN_STACK_SIZE
	.align		4
.L_3:
        /*0018*/ 	.byte	0x04, 0x12
        /*001a*/ 	.short	(.L_5 - .L_4)
	.align		4
.L_4:
        /*001c*/ 	.word	index@(_Z21transpose_kernel_bf16PKfPfii)
        /*0020*/ 	.word	0x00000000
.L_5:


//--------------------- .nv.compat                --------------------------
	.section	.nv.compat,"",@"SHT_CUDA_COMPAT_INFO"
	.align	4
        /*0000*/ 	.byte	0x02, 0x09, 0x00, 0x00, 0x02, 0x02, 0x01, 0x00, 0x02, 0x05, 0x05, 0x00, 0x03, 0x07, 0x01, 0x01
        /*0010*/ 	.byte	0x02, 0x03, 0x00, 0x00, 0x02, 0x06, 0x01, 0x00, 0x04, 0x0b, 0x08, 0x00, 0x09, 0x00, 0x00, 0x00
        /*0020*/ 	.byte	0x00, 0x00, 0x00, 0x00


//--------------------- .nv.info._Z21transpose_kernel_bf16PKfPfii --------------------------
	.section	.nv.info._Z21transpose_kernel_bf16PKfPfii,"",@"SHT_CUDA_INFO"
	.sectionflags	@""
	.align	4


	//----- nvinfo : EIATTR_CUDA_API_VERSION
	.align		4
        /*0000*/ 	.byte	0x04, 0x37
        /*0002*/ 	.short	(.L_7 - .L_6)
.L_6:
        /*0004*/ 	.word	0x00000082


	//----- nvinfo : EIATTR_KPARAM_INFO
	.align		4
.L_7:
        /*0008*/ 	.byte	0x04, 0x17
        /*000a*/ 	.short	(.L_9 - .L_8)
.L_8:
        /*000c*/ 	.word	0x00000000
        /*0010*/ 	.short	0x0003
        /*0012*/ 	.short	0x0014
        /*0014*/ 	.byte	0x00, 0xf0, 0x11, 0x00


	//----- nvinfo : EIATTR_KPARAM_INFO
	.align		4
.L_9:
        /*0018*/ 	.byte	0x04, 0x17
        /*001a*/ 	.short	(.L_11 - .L_10)
.L_10:
        /*001c*/ 	.word	0x00000000
        /*0020*/ 	.short	0x0002
        /*0022*/ 	.short	0x0010
        /*0024*/ 	.byte	0x00, 0xf0, 0x11, 0x00


	//----- nvinfo : EIATTR_KPARAM_INFO
	.align		4
.L_11:
        /*0028*/ 	.byte	0x04, 0x17
        /*002a*/ 	.short	(.L_13 - .L_12)
.L_12:
        /*002c*/ 	.word	0x00000000
        /*0030*/ 	.short	0x0001
        /*0032*/ 	.short	0x0008
        /*0034*/ 	.byte	0x00, 0xf5, 0x21, 0x00


	//----- nvinfo : EIATTR_KPARAM_INFO
	.align		4
.L_13:
        /*0038*/ 	.byte	0x04, 0x17
        /*003a*/ 	.short	(.L_15 - .L_14)
.L_14:
        /*003c*/ 	.word	0x00000000
        /*0040*/ 	.short	0x0000
        /*0042*/ 	.short	0x0000
        /*0044*/ 	.byte	0x00, 0xf5, 0x21, 0x00


	//----- nvinfo : EIATTR_SPARSE_MMA_MASK
	.align		4
.L_15:
        /*0048*/ 	.byte	0x03, 0x50
        /*004a*/ 	.short	0x0000


	//----- nvinfo : EIATTR_MAXREG_COUNT
	.align		4
        /*004c*/ 	.byte	0x03, 0x1b
        /*004e*/ 	.short	0x00ff


	//----- nvinfo : EIATTR_MERCURY_ISA_VERSION
	.align		4
        /*0050*/ 	.byte	0x03, 0x5f
        /*0052*/ 	.short	0x0101


	//----- nvinfo : EIATTR_VRC_CTA_INIT_COUNT
	.align		4
        /*0054*/ 	.byte	0x02, 0x4a
	.zero		1
	.zero		1


	//----- nvinfo : EIATTR_EXIT_INSTR_OFFSETS
	.align		4
        /*0058*/ 	.byte	0x04, 0x1c
        /*005a*/ 	.short	(.L_17 - .L_16)


	//   ....[0]....
.L_16:
        /*005c*/ 	.word	0x000000c0


	//   ....[1]....
        /*0060*/ 	.word	0x00000160


	//----- nvinfo : EIATTR_CBANK_PARAM_SIZE
	.align		4
.L_17:
        /*0064*/ 	.byte	0x03, 0x19
        /*0066*/ 	.short	0x0018


	//----- nvinfo : EIATTR_PARAM_CBANK
	.align		4
        /*0068*/ 	.byte	0x04, 0x0a
        /*006a*/ 	.short	(.L_19 - .L_18)
	.align		4
.L_18:
        /*006c*/ 	.word	index@(.nv.constant0._Z21transpose_kernel_bf16PKfPfii)
        /*0070*/ 	.short	0x0380
        /*0072*/ 	.short	0x0018


	//----- nvinfo : EIATTR_SW_WAR
	.align		4
.L_19:
        /*0074*/ 	.byte	0x04, 0x36
        /*0076*/ 	.short	(.L_21 - .L_20)
.L_20:
        /*0078*/ 	.word	0x00000008
.L_21:


//--------------------- .nv.callgraph             --------------------------
	.section	.nv.callgraph,"",@"SHT_CUDA_CALLGRAPH"
	.align	4
	.sectionentsize	8
	.align		4
        /*0000*/ 	.word	0x00000000
	.align		4
        /*0004*/ 	.word	0xffffffff
	.align		4
        /*0008*/ 	.word	0x00000000
	.align		4
        /*000c*/ 	.word	0xfffffffe
	.align		4
        /*0010*/ 	.word	0x00000000
	.align		4
        /*0014*/ 	.word	0xfffffffd
	.align		4
        /*0018*/ 	.word	0x00000000
	.align		4
        /*001c*/ 	.word	0xfffffffc


//--------------------- .text._Z21transpose_kernel_bf16PKfPfii --------------------------
	.section	.text._Z21transpose_kernel_bf16PKfPfii,"ax",@progbits
	.align	128
        .global         _Z21transpose_kernel_bf16PKfPfii
        .type           _Z21transpose_kernel_bf16PKfPfii,@function
        .size           _Z21transpose_kernel_bf16PKfPfii,(.L_x_1 - _Z21transpose_kernel_bf16PKfPfii)
        .other          _Z21transpose_kernel_bf16PKfPfii,@"STO_CUDA_ENTRY STV_DEFAULT"
_Z21transpose_kernel_bf16PKfPfii:
.text._Z21transpose_kernel_bf16PKfPfii:
[----:B------:R-:W-:Y:S01]  /*0000*/  LDC R1, c[0x0][0x37c] ;  /* 0x0000df00ff017b82 */ /* 0x000fe20000000800 */
[----:B------:R-:W0:Y:S07]  /*0010*/  S2R R2, SR_TID.X ;  /* 0x0000000000027919 */ /* 0x000e2e0000002100 */
[----:B------:R-:W1:Y:S01]  /*0020*/  LDC R0, c[0x0][0x364] ;  /* 0x0000d900ff007b82 */ /* 0x000e620000000800 */
[----:B------:R-:W2:Y:S01]  /*0030*/  LDCU.64 UR6, c[0x0][0x390] ;  /* 0x00007200ff0677ac */ /* 0x000ea20008000a00 */
[----:B------:R-:W1:Y:S06]  /*0040*/  S2R R3, SR_TID.Y ;  /* 0x0000000000037919 */ /* 0x000e6c0000002200 */
[----:B------:R-:W0:Y:S08]  /*0050*/  S2UR UR5, SR_CTAID.X ;  /* 0x00000000000579c3 */ /* 0x000e300000002500 */
[----:B------:R-:W0:Y:S08]  /*0060*/  LDC R7, c[0x0][0x360] ;  /* 0x0000d800ff077b82 */ /* 0x000e300000000800 */
[----:B------:R-:W1:Y:S01]  /*0070*/  S2UR UR4, SR_CTAID.Y ;  /* 0x00000000000479c3 */ /* 0x000e620000002600 */
[----:B0-----:R-:W-:-:S05]  /*0080*/  IMAD R7, R7, UR5, R2 ;  /* 0x0000000507077c24 */ /* 0x001fca000f8e0202 */
[----:B--2---:R-:W-:Y:S01]  /*0090*/  ISETP.GE.AND P0, PT, R7, UR7, PT ;  /* 0x0000000707007c0c */ /* 0x004fe2000bf06270 */
[----:B-1----:R-:W-:-:S05]  /*00a0*/  IMAD R0, R0, UR4, R3 ;  /* 0x0000000400007c24 */ /* 0x002fca000f8e0203 */
[----:B------:R-:W-:-:S13]  /*00b0*/  ISETP.GE.OR P0, PT, R0, UR6, P0 ;  /* 0x0000000600007c0c */ /* 0x000fda0008706670 */
[----:B------:R-:W-:Y:S05]  /*00c0*/  @P0 EXIT ;  /* 0x000000000000094d */ /* 0x000fea0003800000 */
[----:B------:R-:W0:Y:S01]  /*00d0*/  LDC.64 R2, c[0x0][0x380] ;  /* 0x0000e000ff027b82 */ /* 0x000e220000000a00 */
[----:B------:R-:W1:Y:S01]  /*00e0*/  LDCU.64 UR4, c[0x0][0x358] ;  /* 0x00006b00ff0477ac */ /* 0x000e620008000a00 */
[----:B------:R-:W-:-:S04]  /*00f0*/  IMAD R5, R7, UR6, R0 ;  /* 0x0000000607057c24 */ /* 0x000fc8000f8e0200 */
[----:B0-----:R-:W-:Y:S02]  /*0100*/  IMAD.WIDE R2, R5, 0x4, R2 ;  /* 0x0000000405027825 */ /* 0x001fe400078e0202 */
[----:B------:R-:W0:Y:S04]  /*0110*/  LDC.64 R4, c[0x0][0x388] ;  /* 0x0000e200ff047b82 */ /* 0x000e280000000a00 */
[----:B-1----:R-:W2:Y:S01]  /*0120*/  LDG.E R3, desc[UR4][R2.64] ;  /* 0x0000000402037981 */ /* 0x002ea2000c1e1900 */
[----:B------:R-:W-:-:S04]  /*0130*/  IMAD R7, R0, UR7, R7 ;  /* 0x0000000700077c24 */ /* 0x000fc8000f8e0207 */
[----:B0-----:R-:W-:-:S05]  /*0140*/  IMAD.WIDE R4, R7, 0x4, R4 ;  /* 0x0000000407047825 */ /* 0x001fca00078e0204 */
[----:B--2---:R-:W-:Y:S01]  /*0150*/  STG.E desc[UR4][R4.64], R3 ;  /* 0x0000000304007986 */ /* 0x004fe2000c101904 */
[----:B------:R-:W-:Y:S05]  /*0160*/  EXIT ;  /* 0x000000000000794d */ /* 0x000fea0003800000 */
.L_x_0:
[----:B------:R-:W-:-:S00]  /*0170*/  BRA `(.L_x_0) ;  /* 0xfffffffc00fc7947 */ /* 0x000fc0000383ffff */
[----:B------:R-:W-:-:S00]  /*0180*/  NOP ;  /* 0x0000000000007918 */ /* 0x000fc00000000000 */
[----:B------:R-:W-:-:S00]  /*0190*/  NOP ;  /* 0x0000000000007918 */ /* 0x000fc00000000000 */
[----:B------:R-:W-:-:S00]  /*01a0*/  NOP ;  /* 0x0000000000007918 */ /* 0x000fc00000000000 */
[----:B------:R-:W-:-:S00]  /*01b0*/  NOP ;  /* 0x0000000000007918 */ /* 0x000fc00000000000 */
[----:B------:R-:W-:-:S00]  /*01c0*/  NOP ;  /* 0x0000000000007918 */ /* 0x000fc00000000000 */
[----:B------:R-:W-:-:S00]  /*01d0*/  NOP ;  /* 0x0000000000007918 */ /* 0x000fc00000000000 */
[----:B------:R-:W-:-:S00]  /*01e0*/  NOP ;  /* 0x0000000000007918 */ /* 0x000fc00000000000 */
[----:B------:R-:W-:-:S00]  /*01f0*/  NOP ;  /* 0x0000000000007918 */ /* 0x000fc00000000000 */
.L_x_1:


//--------------------- .nv.shared.reserved.0     --------------------------
	.section	.nv.shared.reserved.0,"aw",@nobits
	.weak		__nv_reservedSMEM_offset_0_alias
	.size		__nv_reservedSMEM_offset_0_alias, 0, 64
	.other		__nv_reservedSMEM_offset_0_alias,@"STO_CUDA_RESERVED_SHARED STV_DEFAULT"
__nv_reservedSMEM_offset_0_alias:
	.zero		0
	.zero		64


//--------------------- .nv.constant0._Z21transpose_kernel_bf16PKfPfii --------------------------
	.section	.nv.constant0._Z21transpose_kernel_bf16PKfPfii,"a",@progbits
	.sectionflags	@""
	.align	4
.nv.constant0._Z21transpose_kernel_bf16PKfPfii:
	.zero		920


//--------------------- SYMBOLS --------------------------

	.type		.nv.reservedSmem.offset0,@object
	.size		.nv.reservedSmem.offset0,0x4
